//
// Generated by NVIDIA NVVM Compiler
//
// Compiler Build ID: CL-36424714
// Cuda compilation tools, release 13.0, V13.0.88
// Based on NVVM 20.0.0
//

.version 9.0
.target sm_100
.address_size 64

	// .globl	_Z18parallel_reductionPiS_i
// _ZZ18parallel_reductionPiS_iE4temp has been demoted

.visible .entry _Z18parallel_reductionPiS_i(
	.param .u64 .ptr .align 1 _Z18parallel_reductionPiS_i_param_0,
	.param .u64 .ptr .align 1 _Z18parallel_reductionPiS_i_param_1,
	.param .u32 _Z18parallel_reductionPiS_i_param_2
)
{
	.reg .pred 	%p<7>;
	.reg .b32 	%r<21>;
	.reg .b64 	%rd<7>;
	// demoted variable
	.shared .align 4 .b8 _ZZ18parallel_reductionPiS_iE4temp[32];
	ld.param.u64 	%rd2, [_Z18parallel_reductionPiS_i_param_0];
	ld.param.u64 	%rd1, [_Z18parallel_reductionPiS_i_param_1];
	ld.param.u32 	%r5, [_Z18parallel_reductionPiS_i_param_2];
	cvta.to.global.u64 	%rd3, %rd2;
	mov.u32 	%r1, %tid.x;
	mul.wide.u32 	%rd4, %r1, 4;
	add.s64 	%rd5, %rd3, %rd4;
	ld.global.u32 	%r6, [%rd5];
	shl.b32 	%r7, %r1, 2;
	mov.u32 	%r8, _ZZ18parallel_reductionPiS_iE4temp;
	add.s32 	%r2, %r8, %r7;
	st.shared.u32 	[%r2], %r6;
	bar.sync 	0;
	setp.lt.s32 	%p1, %r5, 2;
	@%p1 bra 	$L__BB0_5;
	mov.b32 	%r20, 1;
$L__BB0_2:
	shl.b32 	%r4, %r20, 1;
	add.s32 	%r10, %r4, 1023;
	and.b32  	%r12, %r10, %r1;
	setp.ne.s32 	%p2, %r12, 0;
	add.s32 	%r13, %r20, %r1;
	setp.ge.s32 	%p3, %r13, %r5;
	or.pred  	%p4, %p2, %p3;
	@%p4 bra 	$L__BB0_4;
	shl.b32 	%r14, %r20, 2;
	add.s32 	%r15, %r2, %r14;
	ld.shared.u32 	%r16, [%r15];
	ld.shared.u32 	%r17, [%r2];
	add.s32 	%r18, %r17, %r16;
	st.shared.u32 	[%r2], %r18;
$L__BB0_4:
	bar.sync 	0;
	setp.lt.s32 	%p5, %r4, %r5;
	mov.u32 	%r20, %r4;
	@%p5 bra 	$L__BB0_2;
$L__BB0_5:
	setp.ne.s32 	%p6, %r1, 0;
	@%p6 bra 	$L__BB0_7;
	ld.shared.u32 	%r19, [_ZZ18parallel_reductionPiS_iE4temp];
	cvta.to.global.u64 	%rd6, %rd1;
	st.global.u32 	[%rd6], %r19;
$L__BB0_7:
	ret;

}


// ===== COMPILED SASS (sm_100) =====

	.target	sm_100

	.elftype	@"ET_EXEC"


//--------------------- .note.nv.tkinfo           --------------------------
	.section	.note.nv.tkinfo,"",@"SHT_NOTE"
	.sectionflags	@"SHF_NOTE_NV_TKINFO"
	.tkinfo
        /*0018*/ 	.word	0x00000002
        /*0030*/ 	.string	""
        /*0030*/ 	.string	"ptxas"
        /*0030*/ 	.string	"Cuda compilation tools, release 13.0, V13.0.88"
        /*0030*/ 	.string	"Build cuda_13.0.r13.0/compiler.36424714_0"
        /*0030*/ 	.string	"-arch sm_100 -m 64 "



//--------------------- .note.nv.cuinfo           --------------------------
	.section	.note.nv.cuinfo,"",@"SHT_NOTE"
	.sectionflags	@"SHF_NOTE_NV_CUINFO"
        /*0018*/ 	.short	0x0002
        /*001a*/ 	.short	0x0064
        /*001c*/ 	.short	0x0082
	.zero		2


//--------------------- .nv.info                  --------------------------
	.section	.nv.info,"",@"SHT_CUDA_INFO"
	.align	4


	//----- nvinfo : EIATTR_REGCOUNT
	.align		4
        /*0000*/ 	.byte	0x04, 0x2f
        /*0002*/ 	.short	(.L_1 - .L_0)
	.align		4
.L_0:
        /*0004*/ 	.word	index@(_Z18parallel_reductionPiS_i)
        /*0008*/ 	.word	0x0000000a


	//----- nvinfo : EIATTR_FRAME_SIZE
	.align		4
.L_1:
        /*000c*/ 	.byte	0x04, 0x11
        /*000e*/ 	.short	(.L_3 - .L_2)
	.align		4
.L_2:
        /*0010*/ 	.word	index@(_Z18parallel_reductionPiS_i)
        /*0014*/ 	.word	0x00000000


	//----- nvinfo : EIATTR_MIN_STACK_SIZE
	.align		4
.L_3:
        /*0018*/ 	.byte	0x04, 0x12
        /*001a*/ 	.short	(.L_5 - .L_4)
	.align		4
.L_4:
        /*001c*/ 	.word	index@(_Z18parallel_reductionPiS_i)
        /*0020*/ 	.word	0x00000000
.L_5:


//--------------------- .nv.compat                --------------------------
	.section	.nv.compat,"",@"SHT_CUDA_COMPAT_INFO"
	.align	4
        /*0000*/ 	.byte	0x02, 0x09, 0x00, 0x00, 0x02, 0x02, 0x01, 0x00, 0x02, 0x05, 0x05, 0x00, 0x03, 0x07, 0x01, 0x01
        /*0010*/ 	.byte	0x02, 0x03, 0x00, 0x00, 0x02, 0x06, 0x01, 0x00, 0x04, 0x0b, 0x08, 0x00, 0x09, 0x00, 0x00, 0x00
        /*0020*/ 	.byte	0x00, 0x00, 0x00, 0x00


//--------------------- .nv.info._Z18parallel_reductionPiS_i --------------------------
	.section	.nv.info._Z18parallel_reductionPiS_i,"",@"SHT_CUDA_INFO"
	.sectionflags	@""
	.align	4


	//----- nvinfo : EIATTR_CUDA_API_VERSION
	.align		4
        /*0000*/ 	.byte	0x04, 0x37
        /*0002*/ 	.short	(.L_7 - .L_6)
.L_6:
        /*0004*/ 	.word	0x00000082


	//----- nvinfo : EIATTR_KPARAM_INFO
	.align		4
.L_7:
        /*0008*/ 	.byte	0x04, 0x17
        /*000a*/ 	.short	(.L_9 - .L_8)
.L_8:
        /*000c*/ 	.word	0x00000000
        /*0010*/ 	.short	0x0002
        /*0012*/ 	.short	0x0010
        /*0014*/ 	.byte	0x00, 0xf0, 0x11, 0x00


	//----- nvinfo : EIATTR_KPARAM_INFO
	.align		4
.L_9:
        /*0018*/ 	.byte	0x04, 0x17
        /*001a*/ 	.short	(.L_11 - .L_10)
.L_10:
        /*001c*/ 	.word	0x00000000
        /*0020*/ 	.short	0x0001
        /*0022*/ 	.short	0x0008
        /*0024*/ 	.byte	0x00, 0xf5, 0x21, 0x00


	//----- nvinfo : EIATTR_KPARAM_INFO
	.align		4
.L_11:
        /*0028*/ 	.byte	0x04, 0x17
        /*002a*/ 	.short	(.L_13 - .L_12)
.L_12:
        /*002c*/ 	.word	0x00000000
        /*0030*/ 	.short	0x0000
        /*0032*/ 	.short	0x0000
        /*0034*/ 	.byte	0x00, 0xf5, 0x21, 0x00


	//----- nvinfo : EIATTR_SPARSE_MMA_MASK
	.align		4
.L_13:
        /*0038*/ 	.byte	0x03, 0x50
        /*003a*/ 	.short	0x0000


	//----- nvinfo : EIATTR_MAXREG_COUNT
	.align		4
        /*003c*/ 	.byte	0x03, 0x1b
        /*003e*/ 	.short	0x00ff


	//----- nvinfo : EIATTR_NUM_BARRIERS
	.align		4
        /*0040*/ 	.byte	0x02, 0x4c
        /*0042*/ 	.byte	0x01
	.zero		1


	//----- nvinfo : EIATTR_MERCURY_ISA_VERSION
	.align		4
        /*0044*/ 	.byte	0x03, 0x5f
        /*0046*/ 	.short	0x0101


	//----- nvinfo : EIATTR_VRC_CTA_INIT_COUNT
	.align		4
        /*0048*/ 	.byte	0x02, 0x4a
	.zero		1
	.zero		1


	//----- nvinfo : EIATTR_EXIT_INSTR_OFFSETS
	.align		4
        /*004c*/ 	.byte	0x04, 0x1c
        /*004e*/ 	.short	(.L_15 - .L_14)


	//   ....[0]....
.L_14:
        /*0050*/ 	.word	0x00000210


	//   ....[1]....
        /*0054*/ 	.word	0x00000280


	//----- nvinfo : EIATTR_CBANK_PARAM_SIZE
	.align		4
.L_15:
        /*0058*/ 	.byte	0x03, 0x19
        /*005a*/ 	.short	0x0014


	//----- nvinfo : EIATTR_PARAM_CBANK
	.align		4
        /*005c*/ 	.byte	0x04, 0x0a
        /*005e*/ 	.short	(.L_17 - .L_16)
	.align		4
.L_16:
        /*0060*/ 	.word	index@(.nv.constant0._Z18parallel_reductionPiS_i)
        /*0064*/ 	.short	0x0380
        /*0066*/ 	.short	0x0014


	//----- nvinfo : EIATTR_SW_WAR
	.align		4
.L_17:
        /*0068*/ 	.byte	0x04, 0x36
        /*006a*/ 	.short	(.L_19 - .L_18)
.L_18:
        /*006c*/ 	.word	0x00000008
.L_19:


//--------------------- .nv.callgraph             --------------------------
	.section	.nv.callgraph,"",@"SHT_CUDA_CALLGRAPH"
	.align	4
	.sectionentsize	8
	.align		4
        /*0000*/ 	.word	0x00000000
	.align		4
        /*0004*/ 	.word	0xffffffff
	.align		4
        /*0008*/ 	.word	0x00000000
	.align		4
        /*000c*/ 	.word	0xfffffffe
	.align		4
        /*0010*/ 	.word	0x00000000
	.align		4
        /*0014*/ 	.word	0xfffffffd
	.align		4
        /*0018*/ 	.word	0x00000000
	.align		4
        /*001c*/ 	.word	0xfffffffc


//--------------------- .text._Z18parallel_reductionPiS_i --------------------------
	.section	.text._Z18parallel_reductionPiS_i,"ax",@progbits
	.align	128
        .global         _Z18parallel_reductionPiS_i
        .type           _Z18parallel_reductionPiS_i,@function
        .size           _Z18parallel_reductionPiS_i,(.L_x_3 - _Z18parallel_reductionPiS_i)
        .other          _Z18parallel_reductionPiS_i,@"STO_CUDA_ENTRY STV_DEFAULT"
_Z18parallel_reductionPiS_i:
.text._Z18parallel_reductionPiS_i:
[----:B------:R-:W-:Y:S01]  /*0000*/  LDC R1, c[0x0][0x37c] ;  /* 0x0000df00ff017b82 */ /* 0x000fe20000000800 */
[----:B------:R-:W0:Y:S07]  /*0010*/  S2R R7, SR_TID.X ;  /* 0x0000000000077919 */ /* 0x000e2e0000002100 */
[----:B------:R-:W0:Y:S01]  /*0020*/  LDC.64 R2, c[0x0][0x380] ;  /* 0x0000e000ff027b82 */ /* 0x000e220000000a00 */
[----:B------:R-:W1:Y:S01]  /*0030*/  LDCU.64 UR6, c[0x0][0x358] ;  /* 0x00006b00ff0677ac */ /* 0x000e620008000a00 */
[----:B------:R-:W2:Y:S01]  /*0040*/  LDCU UR8, c[0x0][0x390] ;  /* 0x00007200ff0877ac */ /* 0x000ea20008000800 */
[----:B0-----:R-:W-:-:S06]  /*0050*/  IMAD.WIDE.U32 R2, R7, 0x4, R2 ;  /* 0x0000000407027825 */ /* 0x001fcc00078e0002 */
[----:B-1----:R-:W3:Y:S01]  /*0060*/  LDG.E R2, desc[UR6][R2.64] ;  /* 0x0000000602027981 */ /* 0x002ee2000c1e1900 */
[----:B------:R-:W0:Y:S01]  /*0070*/  S2UR UR5, SR_CgaCtaId ;  /* 0x00000000000579c3 */ /* 0x000e220000008800 */
[----:B------:R-:W-:Y:S01]  /*0080*/  UMOV UR4, 0x400 ;  /* 0x0000040000047882 */ /* 0x000fe20000000000 */
[----:B--2---:R-:W-:Y:S01]  /*0090*/  UISETP.GE.AND UP0, UPT, UR8, 0x2, UPT ;  /* 0x000000020800788c */ /* 0x004fe2000bf06270 */
[----:B------:R-:W-:Y:S01]  /*00a0*/  ISETP.NE.AND P1, PT, R7, RZ, PT ;  /* 0x000000ff0700720c */ /* 0x000fe20003f25270 */
[----:B0-----:R-:W-:-:S06]  /*00b0*/  ULEA UR4, UR5, UR4, 0x18 ;  /* 0x0000000405047291 */ /* 0x001fcc000f8ec0ff */
[----:B------:R-:W-:-:S05]  /*00c0*/  LEA R5, R7, UR4, 0x2 ;  /* 0x0000000407057c11 */ /* 0x000fca000f8e10ff */
[----:B---3--:R0:W-:Y:S01]  /*00d0*/  STS [R5], R2 ;  /* 0x0000000205007388 */ /* 0x0081e20000000800 */
[----:B------:R-:W-:Y:S06]  /*00e0*/  BAR.SYNC.DEFER_BLOCKING 0x0 ;  /* 0x0000000000007b1d */ /* 0x000fec0000010000 */
[----:B------:R-:W-:Y:S05]  /*00f0*/  BRA.U !UP0, `(.L_x_0) ;  /* 0x0000000108447547 */ /* 0x000fea000b800000 */
[----:B------:R-:W-:Y:S01]  /*0100*/  IMAD.MOV.U32 R0, RZ, RZ, 0x1 ;  /* 0x00000001ff007424 */ /* 0x000fe200078e00ff */
[----:B------:R-:W1:Y:S01]  /*0110*/  LDCU UR4, c[0x0][0x390] ;  /* 0x00007200ff0477ac */ /* 0x000e620008000800 */
[----:B------:R-:W-:-:S05]  /*0120*/  NOP ;  /* 0x0000000000007918 */ /* 0x000fca0000000000 */
.L_x_1:
[----:B------:R-:W-:Y:S02]  /*0130*/  IMAD.SHL.U32 R6, R0, 0x2, RZ ;  /* 0x0000000200067824 */ /* 0x000fe400078e00ff */
[----:B------:R-:W-:-:S03]  /*0140*/  IMAD.IADD R3, R7, 0x1, R0 ;  /* 0x0000000107037824 */ /* 0x000fc600078e0200 */
[----:B0-----:R-:W-:-:S04]  /*0150*/  IADD3 R2, PT, PT, R6, 0x3ff, RZ ;  /* 0x000003ff06027810 */ /* 0x001fc80007ffe0ff */
[----:B------:R-:W-:-:S04]  /*0160*/  LOP3.LUT P0, RZ, R2, R7, RZ, 0xc0, !PT ;  /* 0x0000000702ff7212 */ /* 0x000fc8000780c0ff */
[----:B-1----:R-:W-:-:S13]  /*0170*/  ISETP.GE.OR P0, PT, R3, UR4, P0 ;  /* 0x0000000403007c0c */ /* 0x002fda0008706670 */
[----:B------:R-:W-:Y:S01]  /*0180*/  @!P0 LEA R2, R0, R5, 0x2 ;  /* 0x0000000500028211 */ /* 0x000fe200078e10ff */
[----:B------:R-:W-:Y:S01]  /*0190*/  @!P0 LDS R3, [R5] ;  /* 0x0000000005038984 */ /* 0x000fe20000000800 */
[----:B------:R-:W-:-:S04]  /*01a0*/  MOV R0, R6 ;  /* 0x0000000600007202 */ /* 0x000fc80000000f00 */
[----:B------:R-:W0:Y:S02]  /*01b0*/  @!P0 LDS R2, [R2] ;  /* 0x0000000002028984 */ /* 0x000e240000000800 */
[----:B0-----:R-:W-:-:S05]  /*01c0*/  @!P0 IMAD.IADD R4, R2, 0x1, R3 ;  /* 0x0000000102048824 */ /* 0x001fca00078e0203 */
[----:B------:R2:W-:Y:S01]  /*01d0*/  @!P0 STS [R5], R4 ;  /* 0x0000000405008388 */ /* 0x0005e20000000800 */
[----:B------:R-:W-:Y:S01]  /*01e0*/  BAR.SYNC.DEFER_BLOCKING 0x0 ;  /* 0x0000000000007b1d */ /* 0x000fe20000010000 */
[----:B------:R-:W-:-:S13]  /*01f0*/  ISETP.GE.AND P0, PT, R6, UR4, PT ;  /* 0x0000000406007c0c */ /* 0x000fda000bf06270 */
[----:B--2---:R-:W-:Y:S05]  /*0200*/  @!P0 BRA `(.L_x_1) ;  /* 0xfffffffc00c88947 */ /* 0x004fea000383ffff */
.L_x_0:
[----:B------:R-:W-:Y:S05]  /*0210*/  @P1 EXIT ;  /* 0x000000000000194d */ /* 0x000fea0003800000 */
[----:B------:R-:W1:Y:S01]  /*0220*/  S2UR UR5, SR_CgaCtaId ;  /* 0x00000000000579c3 */ /* 0x000e620000008800 */
[----:B------:R-:W-:-:S07]  /*0230*/  UMOV UR4, 0x400 ;  /* 0x0000040000047882 */ /* 0x000fce0000000000 */
[----:B0-----:R-:W0:Y:S01]  /*0240*/  LDC.64 R2, c[0x0][0x388] ;  /* 0x0000e200ff027b82 */ /* 0x001e220000000a00 */
[----:B-1----:R-:W-:-:S09]  /*0250*/  ULEA UR4, UR5, UR4, 0x18 ;  /* 0x0000000405047291 */ /* 0x002fd2000f8ec0ff */
[----:B------:R-:W0:Y:S04]  /*0260*/  LDS R5, [UR4] ;  /* 0x00000004ff057984 */ /* 0x000e280008000800 */
[----:B0-----:R-:W-:Y:S01]  /*0270*/  STG.E desc[UR6][R2.64], R5 ;  /* 0x0000000502007986 */ /* 0x001fe2000c101906 */
[----:B------:R-:W-:Y:S05]  /*0280*/  EXIT ;  /* 0x000000000000794d */ /* 0x000fea0003800000 */
.L_x_2:
[----:B------:R-:W-:-:S00]  /*0290*/  BRA `(.L_x_2) ;  /* 0xfffffffc00fc7947 */ /* 0x000fc0000383ffff */
[----:B------:R-:W-:-:S00]  /*02a0*/  NOP ;  /* 0x0000000000007918 */ /* 0x000fc00000000000 */
        /* <DEDUP_REMOVED lines=13> */
.L_x_3:


//--------------------- .nv.shared._Z18parallel_reductionPiS_i --------------------------
	.section	.nv.shared._Z18parallel_reductionPiS_i,"aw",@nobits
	.sectionflags	@""
	.align	4
.nv.shared._Z18parallel_reductionPiS_i:
	.zero		1056


//--------------------- .nv.shared.reserved.0     --------------------------
	.section	.nv.shared.reserved.0,"aw",@nobits
	.weak		__nv_reservedSMEM_offset_0_alias
	.size		__nv_reservedSMEM_offset_0_alias, 0, 64
	.other		__nv_reservedSMEM_offset_0_alias,@"STO_CUDA_RESERVED_SHARED STV_DEFAULT"
__nv_reservedSMEM_offset_0_alias:
	.zero		0
	.zero		64


//--------------------- .nv.constant0._Z18parallel_reductionPiS_i --------------------------
	.section	.nv.constant0._Z18parallel_reductionPiS_i,"a",@progbits
	.sectionflags	@""
	.align	4
.nv.constant0._Z18parallel_reductionPiS_i:
	.zero		916


//--------------------- SYMBOLS --------------------------

	.type		.nv.reservedSmem.offset0,@object
	.size		.nv.reservedSmem.offset0,0x4
	.type		.nv.reservedSmem.cap,@object
	.size		.nv.reservedSmem.cap,0x4
